//
// Generated by NVIDIA NVVM Compiler
//
// Compiler Build ID: CL-36424714
// Cuda compilation tools, release 13.0, V13.0.88
// Based on NVVM 20.0.0
//

.version 9.0
.target sm_100
.address_size 64

	// .globl	_Z8cgkernelv
.extern .func  (.param .b32 func_retval0) vprintf
(
	.param .b64 vprintf_param_0,
	.param .b64 vprintf_param_1
)
;
.global .align 1 .b8 $str[15] = {65, 32, 40, 116, 104, 114, 101, 97, 100, 32, 37, 100, 41, 10};
.global .align 1 .b8 $str$1[15] = {66, 32, 40, 116, 104, 114, 101, 97, 100, 32, 37, 100, 41, 10};
.global .align 1 .b8 $str$2[15] = {67, 32, 40, 116, 104, 114, 101, 97, 100, 32, 37, 100, 41, 10};

.visible .entry _Z8cgkernelv()
{
	.local .align 8 .b8 	__local_depot0[8];
	.reg .b64 	%SP;
	.reg .b64 	%SPL;
	.reg .pred 	%p<3>;
	.reg .b32 	%r<33>;
	.reg .b64 	%rd<14>;

	mov.u64 	%SPL, __local_depot0;
	cvta.local.u64 	%SP, %SPL;
	add.u64 	%rd2, %SP, 0;
	add.u64 	%rd1, %SPL, 0;
	mov.u32 	%r1, %tid.x;
	st.local.u32 	[%rd1], %r1;
	mov.u64 	%rd3, $str;
	cvta.global.u64 	%rd4, %rd3;
	{ // callseq 0, 0
	.param .b64 param0;
	st.param.b64 	[param0], %rd4;
	.param .b64 param1;
	st.param.b64 	[param1], %rd2;
	.param .b32 retval0;
	call.uni (retval0), 
	vprintf, 
	(
	param0, 
	param1
	);
	ld.param.b32 	%r4, [retval0];
	} // callseq 0
	// begin inline asm
	mov.u32 %r3, %laneid;
	// end inline asm
	and.b32  	%r6, %r1, 1;
	setp.eq.b32 	%p1, %r6, 1;
	not.pred 	%p2, %p1;
	@%p2 bra 	$L__BB0_2;
	shl.b32 	%r7, %r1, 1;
	st.local.u32 	[%rd1], %r7;
	mov.u64 	%rd5, $str$1;
	cvta.global.u64 	%rd6, %rd5;
	{ // callseq 1, 0
	.param .b64 param0;
	st.param.b64 	[param0], %rd6;
	.param .b64 param1;
	st.param.b64 	[param1], %rd2;
	.param .b32 retval0;
	call.uni (retval0), 
	vprintf, 
	(
	param0, 
	param1
	);
	ld.param.b32 	%r8, [retval0];
	} // callseq 1
	bra.uni 	$L__BB0_3;
$L__BB0_2:
	st.local.u32 	[%rd1], %r1;
	mov.u64 	%rd8, $str$1;
	cvta.global.u64 	%rd9, %rd8;
	{ // callseq 2, 0
	.param .b64 param0;
	st.param.b64 	[param0], %rd9;
	.param .b64 param1;
	st.param.b64 	[param1], %rd2;
	.param .b32 retval0;
	call.uni (retval0), 
	vprintf, 
	(
	param0, 
	param1
	);
	ld.param.b32 	%r10, [retval0];
	} // callseq 2
$L__BB0_3:
	mov.u32 	%r12, %ntid.x;
	mov.u32 	%r13, %ntid.y;
	and.b32  	%r14, %r3, -16;
	mov.u32 	%r15, %ntid.z;
	mul.lo.s32 	%r16, %r12, %r13;
	mul.lo.s32 	%r17, %r16, %r15;
	mov.u32 	%r18, %tid.z;
	mov.u32 	%r19, %tid.y;
	mad.lo.s32 	%r20, %r18, %r13, %r19;
	mad.lo.s32 	%r21, %r20, %r12, %r1;
	and.b32  	%r22, %r21, 1073741808;
	sub.s32 	%r23, %r17, %r22;
	min.u32 	%r24, %r23, 16;
	sub.s32 	%r25, 32, %r24;
	mov.b32 	%r26, -1;
	shr.u32 	%r27, %r26, %r25;
	shl.b32 	%r28, %r27, %r14;
	bar.warp.sync 	%r28;
	shl.b32 	%r29, %r1, 1;
	or.b32  	%r30, %r29, 1;
	st.local.u32 	[%rd1], %r30;
	mov.u64 	%rd11, $str$2;
	cvta.global.u64 	%rd12, %rd11;
	{ // callseq 3, 0
	.param .b64 param0;
	st.param.b64 	[param0], %rd12;
	.param .b64 param1;
	st.param.b64 	[param1], %rd2;
	.param .b32 retval0;
	call.uni (retval0), 
	vprintf, 
	(
	param0, 
	param1
	);
	ld.param.b32 	%r31, [retval0];
	} // callseq 3
	ret;

}


// ===== COMPILED SASS (sm_100) =====

	.target	sm_100

	.elftype	@"ET_EXEC"


//--------------------- .note.nv.tkinfo           --------------------------
	.section	.note.nv.tkinfo,"",@"SHT_NOTE"
	.sectionflags	@"SHF_NOTE_NV_TKINFO"
	.tkinfo
        /*0018*/ 	.word	0x00000002
        /*0030*/ 	.string	""
        /*0030*/ 	.string	"ptxas"
        /*0030*/ 	.string	"Cuda compilation tools, release 13.0, V13.0.88"
        /*0030*/ 	.string	"Build cuda_13.0.r13.0/compiler.36424714_0"
        /*0030*/ 	.string	"-arch sm_100 -m 64 "



//--------------------- .note.nv.cuinfo           --------------------------
	.section	.note.nv.cuinfo,"",@"SHT_NOTE"
	.sectionflags	@"SHF_NOTE_NV_CUINFO"
        /*0018*/ 	.short	0x0002
        /*001a*/ 	.short	0x0064
        /*001c*/ 	.short	0x0082
	.zero		2


//--------------------- .nv.info                  --------------------------
	.section	.nv.info,"",@"SHT_CUDA_INFO"
	.align	4


	//----- nvinfo : EIATTR_REGCOUNT
	.align		4
        /*0000*/ 	.byte	0x04, 0x2f
        /*0002*/ 	.short	(.L_4 - .L_3)
	.align		4
.L_3:
        /*0004*/ 	.word	index@(_Z8cgkernelv)
        /*0008*/ 	.word	0x00000018


	//----- nvinfo : EIATTR_FRAME_SIZE
	.align		4
.L_4:
        /*000c*/ 	.byte	0x04, 0x11
        /*000e*/ 	.short	(.L_6 - .L_5)
	.align		4
.L_5:
        /*0010*/ 	.word	index@(_Z8cgkernelv)
        /*0014*/ 	.word	0x00000008


	//----- nvinfo : EIATTR_MIN_STACK_SIZE
	.align		4
.L_6:
        /*0018*/ 	.byte	0x04, 0x12
        /*001a*/ 	.short	(.L_8 - .L_7)
	.align		4
.L_7:
        /*001c*/ 	.word	index@(_Z8cgkernelv)
        /*0020*/ 	.word	0x00000008
.L_8:


//--------------------- .nv.compat                --------------------------
	.section	.nv.compat,"",@"SHT_CUDA_COMPAT_INFO"
	.align	4
        /*0000*/ 	.byte	0x02, 0x09, 0x00, 0x00, 0x02, 0x02, 0x01, 0x00, 0x02, 0x05, 0x05, 0x00, 0x03, 0x07, 0x01, 0x01
        /*0010*/ 	.byte	0x02, 0x03, 0x00, 0x00, 0x02, 0x06, 0x01, 0x00, 0x04, 0x0b, 0x08, 0x00, 0x09, 0x00, 0x00, 0x00
        /*0020*/ 	.byte	0x00, 0x00, 0x00, 0x00


//--------------------- .nv.info._Z8cgkernelv     --------------------------
	.section	.nv.info._Z8cgkernelv,"",@"SHT_CUDA_INFO"
	.sectionflags	@""
	.align	4


	//----- nvinfo : EIATTR_CUDA_API_VERSION
	.align		4
        /*0000*/ 	.byte	0x04, 0x37
        /*0002*/ 	.short	(.L_10 - .L_9)
.L_9:
        /*0004*/ 	.word	0x00000082


	//----- nvinfo : EIATTR_SPARSE_MMA_MASK
	.align		4
.L_10:
        /*0008*/ 	.byte	0x03, 0x50
        /*000a*/ 	.short	0x0000


	//----- nvinfo : EIATTR_MAXREG_COUNT
	.align		4
        /*000c*/ 	.byte	0x03, 0x1b
        /*000e*/ 	.short	0x00ff


	//----- nvinfo : EIATTR_EXTERNS
	.align		4
        /*0010*/ 	.byte	0x04, 0x0f
        /*0012*/ 	.short	(.L_12 - .L_11)


	//   ....[0]....
	.align		4
.L_11:
        /*0014*/ 	.word	index@(vprintf)


	//----- nvinfo : EIATTR_MERCURY_ISA_VERSION
	.align		4
.L_12:
        /*0018*/ 	.byte	0x03, 0x5f
        /*001a*/ 	.short	0x0101


	//----- nvinfo : EIATTR_INT_WARP_WIDE_INSTR_OFFSETS
	.align		4
        /*001c*/ 	.byte	0x04, 0x31
        /*001e*/ 	.short	(.L_14 - .L_13)


	//   ....[0]....
.L_13:
        /*0020*/ 	.word	0x00000350


	//   ....[1]....
        /*0024*/ 	.word	0x000003d0


	//   ....[2]....
        /*0028*/ 	.word	0x000003e0


	//----- nvinfo : EIATTR_COOP_GROUP_MASK_REGIDS
	.align		4
.L_14:
        /*002c*/ 	.byte	0x04, 0x29
        /*002e*/ 	.short	(.L_16 - .L_15)


	//   ....[0]....
.L_15:
        /*0030*/ 	.word	0x0500000f


	//   ....[1]....
        /*0034*/ 	.word	0x0500000f


	//----- nvinfo : EIATTR_COOP_GROUP_INSTR_OFFSETS
	.align		4
.L_16:
        /*0038*/ 	.byte	0x04, 0x28
        /*003a*/ 	.short	(.L_18 - .L_17)


	//   ....[0]....
.L_17:
        /*003c*/ 	.word	0x00000410


	//   ....[1]....
        /*0040*/ 	.word	0x00000500


	//----- nvinfo : EIATTR_VRC_CTA_INIT_COUNT
	.align		4
.L_18:
        /*0044*/ 	.byte	0x02, 0x4a
	.zero		1
	.zero		1


	//----- nvinfo : EIATTR_SYSCALL_OFFSETS
	.align		4
        /*0048*/ 	.byte	0x04, 0x46
        /*004a*/ 	.short	(.L_20 - .L_19)


	//   ....[0]....
.L_19:
        /*004c*/ 	.word	0x00000100


	//   ....[1]....
        /*0050*/ 	.word	0x000001f0


	//   ....[2]....
        /*0054*/ 	.word	0x000002a0


	//   ....[3]....
        /*0058*/ 	.word	0x000004c0


	//----- nvinfo : EIATTR_EXIT_INSTR_OFFSETS
	.align		4
.L_20:
        /*005c*/ 	.byte	0x04, 0x1c
        /*005e*/ 	.short	(.L_22 - .L_21)


	//   ....[0]....
.L_21:
        /*0060*/ 	.word	0x000004d0


	//----- nvinfo : EIATTR_CRS_STACK_SIZE
	.align		4
.L_22:
        /*0064*/ 	.byte	0x04, 0x1e
        /*0066*/ 	.short	(.L_24 - .L_23)
.L_23:
        /*0068*/ 	.word	0x00000000


	//----- nvinfo : EIATTR_SW_WAR
	.align		4
.L_24:
        /*006c*/ 	.byte	0x04, 0x36
        /*006e*/ 	.short	(.L_26 - .L_25)
.L_25:
        /*0070*/ 	.word	0x00000008
.L_26:


//--------------------- .nv.callgraph             --------------------------
	.section	.nv.callgraph,"",@"SHT_CUDA_CALLGRAPH"
	.align	4
	.sectionentsize	8
	.align		4
        /*0000*/ 	.word	0x00000000
	.align		4
        /*0004*/ 	.word	0xffffffff
	.align		4
        /*0008*/ 	.word	index@(_Z8cgkernelv)
	.align		4
        /*000c*/ 	.word	index@(vprintf)
	.align		4
        /*0010*/ 	.word	0x00000000
	.align		4
        /*0014*/ 	.word	0xfffffffe
	.align		4
        /*0018*/ 	.word	0x00000000
	.align		4
        /*001c*/ 	.word	0xfffffffd
	.align		4
        /*0020*/ 	.word	0x00000000
	.align		4
        /*0024*/ 	.word	0xfffffffc


//--------------------- .nv.constant4             --------------------------
	.section	.nv.constant4,"a",@progbits
	.align	8
	.align		8
.nv.constant4:
        /*0000*/ 	.dword	vprintf
	.align		8
        /*0008*/ 	.dword	$str
	.align		8
        /*0010*/ 	.dword	$str$1
	.align		8
        /*0018*/ 	.dword	$str$2


//--------------------- .text._Z8cgkernelv        --------------------------
	.section	.text._Z8cgkernelv,"ax",@progbits
	.align	128
        .global         _Z8cgkernelv
        .type           _Z8cgkernelv,@function
        .size           _Z8cgkernelv,(.L_x_11 - _Z8cgkernelv)
        .other          _Z8cgkernelv,@"STO_CUDA_ENTRY STV_DEFAULT"
_Z8cgkernelv:
.text._Z8cgkernelv:
[----:B------:R-:W0:Y:S01]  /*0000*/  LDC R1, c[0x0][0x37c] ;  /* 0x0000df00ff017b82 */ /* 0x000e220000000800 */
[----:B------:R-:W1:Y:S01]  /*0010*/  S2R R18, SR_TID.X ;  /* 0x0000000000127919 */ /* 0x000e620000002100 */
[----:B------:R-:W2:Y:S01]  /*0020*/  LDCU UR4, c[0x0][0x2f8] ;  /* 0x00005f00ff0477ac */ /* 0x000ea20008000800 */
[----:B0-----:R-:W-:Y:S01]  /*0030*/  VIADD R1, R1, 0xfffffff8 ;  /* 0xfffffff801017836 */ /* 0x001fe20000000000 */
[----:B------:R-:W-:Y:S01]  /*0040*/  MOV R17, 0x0 ;  /* 0x0000000000117802 */ /* 0x000fe20000000f00 */
[----:B------:R-:W0:Y:S03]  /*0050*/  LDCU UR5, c[0x0][0x2fc] ;  /* 0x00005f80ff0577ac */ /* 0x000e260008000800 */
[----:B------:R3:W4:Y:S01]  /*0060*/  LDC.64 R8, c[0x4][R17] ;  /* 0x0100000011087b82 */ /* 0x0007220000000a00 */
[----:B------:R-:W5:Y:S01]  /*0070*/  LDCU.64 UR6, c[0x4][0x8] ;  /* 0x01000100ff0677ac */ /* 0x000f620008000a00 */
[----:B--2---:R-:W-:-:S05]  /*0080*/  IADD3 R2, P0, PT, R1, UR4, RZ ;  /* 0x0000000401027c10 */ /* 0x004fca000ff1e0ff */
[----:B0-----:R-:W-:Y:S02]  /*0090*/  IMAD.X R16, RZ, RZ, UR5, P0 ;  /* 0x00000005ff107e24 */ /* 0x001fe400080e06ff */
[----:B------:R-:W-:Y:S02]  /*00a0*/  IMAD.MOV.U32 R6, RZ, RZ, R2 ;  /* 0x000000ffff067224 */ /* 0x000fe400078e0002 */
[----:B-----5:R-:W-:Y:S01]  /*00b0*/  IMAD.U32 R4, RZ, RZ, UR6 ;  /* 0x00000006ff047e24 */ /* 0x020fe2000f8e00ff */
[----:B------:R-:W-:Y:S01]  /*00c0*/  MOV R7, R16 ;  /* 0x0000001000077202 */ /* 0x000fe20000000f00 */
[----:B------:R-:W-:Y:S01]  /*00d0*/  IMAD.U32 R5, RZ, RZ, UR7 ;  /* 0x00000007ff057e24 */ /* 0x000fe2000f8e00ff */
[----:B-1----:R3:W-:Y:S06]  /*00e0*/  STL [R1], R18 ;  /* 0x0000001201007387 */ /* 0x0027ec0000100800 */
[----:B------:R-:W-:-:S07]  /*00f0*/  LEPC R20, `(.L_x_0) ;  /* 0x000000001014794e */ /* 0x000fce0000000000 */
[----:B---34-:R-:W-:Y:S05]  /*0100*/  CALL.ABS.NOINC R8 ;  /* 0x0000000008007343 */ /* 0x018fea0003c00000 */
.L_x_0:
[----:B------:R-:W0:Y:S01]  /*0110*/  S2R R19, SR_LANEID ;  /* 0x0000000000137919 */ /* 0x000e220000000000 */
[----:B------:R-:W-:Y:S01]  /*0120*/  LOP3.LUT R0, R18, 0x1, RZ, 0xc0, !PT ;  /* 0x0000000112007812 */ /* 0x000fe200078ec0ff */
[----:B------:R-:W-:Y:S03]  /*0130*/  BSSY.RECONVERGENT B6, `(.L_x_1) ;  /* 0x0000018000067945 */ /* 0x000fe60003800200 */
[----:B------:R-:W-:-:S13]  /*0140*/  ISETP.NE.U32.AND P0, PT, R0, 0x1, PT ;  /* 0x000000010000780c */ /* 0x000fda0003f05070 */
[----:B------:R-:W-:Y:S05]  /*0150*/  @P0 BRA `(.L_x_2) ;  /* 0x00000000002c0947 */ /* 0x000fea0003800000 */
[----:B------:R-:W-:Y:S01]  /*0160*/  IMAD.SHL.U32 R0, R18, 0x2, RZ ;  /* 0x0000000212007824 */ /* 0x000fe200078e00ff */
[----:B------:R1:W2:Y:S01]  /*0170*/  LDC.64 R8, c[0x4][R17] ;  /* 0x0100000011087b82 */ /* 0x0002a20000000a00 */
[----:B------:R-:W3:Y:S01]  /*0180*/  LDCU.64 UR4, c[0x4][0x10] ;  /* 0x01000200ff0477ac */ /* 0x000ee20008000a00 */
[----:B------:R-:W-:Y:S01]  /*0190*/  MOV R6, R2 ;  /* 0x0000000200067202 */ /* 0x000fe20000000f00 */
[----:B------:R-:W-:Y:S01]  /*01a0*/  IMAD.MOV.U32 R7, RZ, RZ, R16 ;  /* 0x000000ffff077224 */ /* 0x000fe200078e0010 */
[----:B------:R1:W-:Y:S01]  /*01b0*/  STL [R1], R0 ;  /* 0x0000000001007387 */ /* 0x0003e20000100800 */
[----:B---3--:R-:W-:Y:S02]  /*01c0*/  IMAD.U32 R4, RZ, RZ, UR4 ;  /* 0x00000004ff047e24 */ /* 0x008fe4000f8e00ff */
[----:B-1----:R-:W-:-:S07]  /*01d0*/  IMAD.U32 R5, RZ, RZ, UR5 ;  /* 0x00000005ff057e24 */ /* 0x002fce000f8e00ff */
[----:B------:R-:W-:-:S07]  /*01e0*/  LEPC R20, `(.L_x_3) ;  /* 0x000000001014794e */ /* 0x000fce0000000000 */
[----:B0-2---:R-:W-:Y:S05]  /*01f0*/  CALL.ABS.NOINC R8 ;  /* 0x0000000008007343 */ /* 0x005fea0003c00000 */
.L_x_3:
[----:B------:R-:W-:Y:S05]  /*0200*/  BRA `(.L_x_4) ;  /* 0x0000000000287947 */ /* 0x000fea0003800000 */
.L_x_2:
[----:B------:R-:W-:Y:S01]  /*0210*/  MOV R0, 0x0 ;  /* 0x0000000000007802 */ /* 0x000fe20000000f00 */
[----:B------:R1:W-:Y:S01]  /*0220*/  STL [R1], R18 ;  /* 0x0000001201007387 */ /* 0x0003e20000100800 */
[----:B------:R-:W2:Y:S01]  /*0230*/  LDCU.64 UR4, c[0x4][0x10] ;  /* 0x01000200ff0477ac */ /* 0x000ea20008000a00 */
[----:B------:R-:W-:Y:S01]  /*0240*/  MOV R6, R2 ;  /* 0x0000000200067202 */ /* 0x000fe20000000f00 */
[----:B------:R1:W3:Y:S01]  /*0250*/  LDC.64 R8, c[0x4][R0] ;  /* 0x0100000000087b82 */ /* 0x0002e20000000a00 */
[----:B------:R-:W-:Y:S02]  /*0260*/  IMAD.MOV.U32 R7, RZ, RZ, R16 ;  /* 0x000000ffff077224 */ /* 0x000fe400078e0010 */
[----:B--2---:R-:W-:Y:S02]  /*0270*/  IMAD.U32 R4, RZ, RZ, UR4 ;  /* 0x00000004ff047e24 */ /* 0x004fe4000f8e00ff */
[----:B-1----:R-:W-:-:S07]  /*0280*/  IMAD.U32 R5, RZ, RZ, UR5 ;  /* 0x00000005ff057e24 */ /* 0x002fce000f8e00ff */
[----:B------:R-:W-:-:S07]  /*0290*/  LEPC R20, `(.L_x_4) ;  /* 0x000000001014794e */ /* 0x000fce0000000000 */
[----:B0--3--:R-:W-:Y:S05]  /*02a0*/  CALL.ABS.NOINC R8 ;  /* 0x0000000008007343 */ /* 0x009fea0003c00000 */
.L_x_4:
[----:B------:R-:W-:Y:S05]  /*02b0*/  BSYNC.RECONVERGENT B6 ;  /* 0x0000000000067941 */ /* 0x000fea0003800200 */
.L_x_1:
[----:B------:R-:W0:Y:S01]  /*02c0*/  S2R R3, SR_TID.Z ;  /* 0x0000000000037919 */ /* 0x000e220000002300 */
[----:B------:R-:W1:Y:S01]  /*02d0*/  LDCU UR4, c[0x0][0x360] ;  /* 0x00006c00ff0477ac */ /* 0x000e620008000800 */
[----:B------:R-:W-:Y:S01]  /*02e0*/  LOP3.LUT R15, R19, 0xfffffff0, RZ, 0xc0, !PT ;  /* 0xfffffff0130f7812 */ /* 0x000fe200078ec0ff */
[----:B------:R-:W0:Y:S01]  /*02f0*/  S2R R4, SR_TID.Y ;  /* 0x0000000000047919 */ /* 0x000e220000002200 */
[----:B------:R-:W0:Y:S01]  /*0300*/  LDCU UR5, c[0x0][0x364] ;  /* 0x00006c80ff0577ac */ /* 0x000e220008000800 */
[----:B------:R-:W2:Y:S01]  /*0310*/  LDC R0, c[0x0][0x368] ;  /* 0x0000da00ff007b82 */ /* 0x000ea20000000800 */
[----:B0-----:R-:W-:-:S04]  /*0320*/  IMAD R3, R3, UR5, R4 ;  /* 0x0000000503037c24 */ /* 0x001fc8000f8e0204 */
[----:B-1----:R-:W-:Y:S01]  /*0330*/  IMAD R3, R3, UR4, R18 ;  /* 0x0000000403037c24 */ /* 0x002fe2000f8e0212 */
[----:B------:R-:W-:-:S03]  /*0340*/  UIMAD UR4, UR4, UR5, URZ ;  /* 0x00000005040472a4 */ /* 0x000fc6000f8e02ff */
[----:B------:R-:W-:Y:S01]  /*0350*/  VOTEU.ANY UR5, UPT, PT ;  /* 0x0000000000057886 */ /* 0x000fe200038e0100 */
[----:B------:R-:W-:-:S05]  /*0360*/  LOP3.LUT R3, R3, 0x3ffffff0, RZ, 0xc0, !PT ;  /* 0x3ffffff003037812 */ /* 0x000fca00078ec0ff */
[----:B--2---:R-:W-:Y:S02]  /*0370*/  IMAD R3, R0, UR4, -R3 ;  /* 0x0000000400037c24 */ /* 0x004fe4000f8e0a03 */
[----:B------:R-:W-:-:S03]  /*0380*/  IMAD.MOV.U32 R0, RZ, RZ, -0x1 ;  /* 0xffffffffff007424 */ /* 0x000fc600078e00ff */
[----:B------:R-:W-:-:S04]  /*0390*/  VIMNMX.U32 R3, PT, PT, R3, 0x10, PT ;  /* 0x0000001003037848 */ /* 0x000fc80003fe0000 */
[----:B------:R-:W-:-:S04]  /*03a0*/  IADD3 R3, PT, PT, -R3, 0x20, RZ ;  /* 0x0000002003037810 */ /* 0x000fc80007ffe1ff */
[----:B------:R-:W-:-:S04]  /*03b0*/  SHF.R.U32.HI R0, RZ, R3, R0 ;  /* 0x00000003ff007219 */ /* 0x000fc80000011600 */
[----:B------:R-:W-:-:S04]  /*03c0*/  SHF.L.U32 R15, R0, R15, RZ ;  /* 0x0000000f000f7219 */ /* 0x000fc800000006ff */
[----:B------:R-:W0:Y:S08]  /*03d0*/  MATCH.ANY R0, R15 ;  /* 0x000000000f0073a1 */ /* 0x000e3000000e8000 */
[----:B------:R-:W1:Y:S01]  /*03e0*/  REDUX.OR UR4, R15 ;  /* 0x000000000f0473c4 */ /* 0x000e620000004000 */
[----:B0-----:R-:W-:-:S13]  /*03f0*/  LOP3.LUT P0, RZ, R15, UR5, R0, 0x40, !PT ;  /* 0x000000050fff7c12 */ /* 0x001fda000f804000 */
[----:B-1----:R-:W-:Y:S05]  /*0400*/  @!P0 BRA.DIV UR4, `(.L_x_5) ;  /* 0x0000000204348947 */ /* 0x002fea000b800000 */
[----:B------:R-:W-:Y:S01]  /*0410*/  NOP ;  /* 0x0000000000007918 */ /* 0x000fe20000000000 */
.L_x_9:
[----:B------:R-:W-:Y:S01]  /*0420*/  LEA R18, R18, 0x1, 0x1 ;  /* 0x0000000112127811 */ /* 0x000fe200078e08ff */
[----:B------:R-:W0:Y:S01]  /*0430*/  LDCU.64 UR4, c[0x4][0x18] ;  /* 0x01000300ff0477ac */ /* 0x000e220008000a00 */
[----:B------:R-:W-:Y:S01]  /*0440*/  MOV R0, 0x0 ;  /* 0x0000000000007802 */ /* 0x000fe20000000f00 */
[----:B------:R-:W-:Y:S02]  /*0450*/  IMAD.MOV.U32 R6, RZ, RZ, R2 ;  /* 0x000000ffff067224 */ /* 0x000fe400078e0002 */
[----:B------:R1:W-:Y:S01]  /*0460*/  STL [R1], R18 ;  /* 0x0000001201007387 */ /* 0x0003e20000100800 */
[----:B------:R1:W2:Y:S01]  /*0470*/  LDC.64 R8, c[0x4][R0] ;  /* 0x0100000000087b82 */ /* 0x0002a20000000a00 */
[----:B------:R-:W-:Y:S02]  /*0480*/  IMAD.MOV.U32 R7, RZ, RZ, R16 ;  /* 0x000000ffff077224 */ /* 0x000fe400078e0010 */
[----:B0-----:R-:W-:Y:S01]  /*0490*/  IMAD.U32 R4, RZ, RZ, UR4 ;  /* 0x00000004ff047e24 */ /* 0x001fe2000f8e00ff */
[----:B-1----:R-:W-:-:S07]  /*04a0*/  MOV R5, UR5 ;  /* 0x0000000500057c02 */ /* 0x002fce0008000f00 */
[----:B------:R-:W-:-:S07]  /*04b0*/  LEPC R20, `(.L_x_6) ;  /* 0x000000001014794e */ /* 0x000fce0000000000 */
[----:B--2---:R-:W-:Y:S05]  /*04c0*/  CALL.ABS.NOINC R8 ;  /* 0x0000000008007343 */ /* 0x004fea0003c00000 */
.L_x_6:
[----:B------:R-:W-:Y:S05]  /*04d0*/  EXIT ;  /* 0x000000000000794d */ /* 0x000fea0003800000 */
.L_x_5:
[----:B------:R-:W-:Y:S01]  /*04e0*/  BSSY B0, `(.L_x_7) ;  /* 0x0000004000007945 */ /* 0x000fe20003800000 */
[----:B------:R-:W-:Y:S05]  /*04f0*/  WARPSYNC.COLLECTIVE R15, `(.L_x_8) ;  /* 0x000000000f087348 */ /* 0x000fea0003c00000 */
[----:B------:R-:W-:Y:S01]  /*0500*/  NOP ;  /* 0x0000000000007918 */ /* 0x000fe20000000000 */
[----:B------:R-:W-:Y:S05]  /*0510*/  ENDCOLLECTIVE ;  /* 0x000000000000791b */ /* 0x000fea0003800000 */
.L_x_8:
[----:B------:R-:W-:Y:S05]  /*0520*/  BSYNC B0 ;  /* 0x0000000000007941 */ /* 0x000fea0003800000 */
.L_x_7:
[----:B------:R-:W-:Y:S05]  /*0530*/  BRA `(.L_x_9) ;  /* 0xfffffffc00b87947 */ /* 0x000fea000383ffff */
.L_x_10:
[----:B------:R-:W-:-:S00]  /*0540*/  BRA `(.L_x_10) ;  /* 0xfffffffc00fc7947 */ /* 0x000fc0000383ffff */
[----:B------:R-:W-:-:S00]  /*0550*/  NOP ;  /* 0x0000000000007918 */ /* 0x000fc00000000000 */
        /* <DEDUP_REMOVED lines=10> */
.L_x_11:


//--------------------- .nv.global.init           --------------------------
	.section	.nv.global.init,"aw",@progbits
.nv.global.init:
	.type		$str$2,@object
	.size		$str$2,($str - $str$2)
$str$2:
        /*0000*/ 	.byte	0x43, 0x20, 0x28, 0x74, 0x68, 0x72, 0x65, 0x61, 0x64, 0x20, 0x25, 0x64, 0x29, 0x0a, 0x00
	.type		$str,@object
	.size		$str,($str$1 - $str)
$str:
        /*000f*/ 	.byte	0x41, 0x20, 0x28, 0x74, 0x68, 0x72, 0x65, 0x61, 0x64, 0x20, 0x25, 0x64, 0x29, 0x0a, 0x00
	.type		$str$1,@object
	.size		$str$1,(.L_1 - $str$1)
$str$1:
        /*001e*/ 	.byte	0x42, 0x20, 0x28, 0x74, 0x68, 0x72, 0x65, 0x61, 0x64, 0x20, 0x25, 0x64, 0x29, 0x0a, 0x00
.L_1:


//--------------------- .nv.shared.reserved.0     --------------------------
	.section	.nv.shared.reserved.0,"aw",@nobits
	.weak		__nv_reservedSMEM_offset_0_alias
	.size		__nv_reservedSMEM_offset_0_alias, 0, 64
	.other		__nv_reservedSMEM_offset_0_alias,@"STO_CUDA_RESERVED_SHARED STV_DEFAULT"
__nv_reservedSMEM_offset_0_alias:
	.zero		0
	.zero		64


//--------------------- .nv.constant0._Z8cgkernelv --------------------------
	.section	.nv.constant0._Z8cgkernelv,"a",@progbits
	.sectionflags	@""
	.align	4
.nv.constant0._Z8cgkernelv:
	.zero		896


//--------------------- SYMBOLS --------------------------

	.type		.nv.reservedSmem.offset0,@object
	.size		.nv.reservedSmem.offset0,0x4
	.type		vprintf,@function
